//
// Generated by NVIDIA NVVM Compiler
//
// Compiler Build ID: CL-36424714
// Cuda compilation tools, release 13.0, V13.0.88
// Based on NVVM 20.0.0
//

.version 9.0
.target sm_100
.address_size 64

	// .globl	_Z10cuda_hellov
.extern .func  (.param .b32 func_retval0) vprintf
(
	.param .b64 vprintf_param_0,
	.param .b64 vprintf_param_1
)
;
.global .align 1 .b8 _ZN34_INTERNAL_f75d8ba6_4_k_cu_f976cc424cuda3std3__436_GLOBAL__N__f75d8ba6_4_k_cu_f976cc426ignoreE[1];
.global .align 1 .b8 _ZN34_INTERNAL_f75d8ba6_4_k_cu_f976cc424cuda3std3__45__cpo5beginE[1];
.global .align 1 .b8 _ZN34_INTERNAL_f75d8ba6_4_k_cu_f976cc424cuda3std3__45__cpo3endE[1];
.global .align 1 .b8 _ZN34_INTERNAL_f75d8ba6_4_k_cu_f976cc424cuda3std3__45__cpo6cbeginE[1];
.global .align 1 .b8 _ZN34_INTERNAL_f75d8ba6_4_k_cu_f976cc424cuda3std3__45__cpo4cendE[1];
.global .align 1 .b8 _ZN34_INTERNAL_f75d8ba6_4_k_cu_f976cc424cuda3std3__419piecewise_constructE[1];
.global .align 1 .b8 _ZN34_INTERNAL_f75d8ba6_4_k_cu_f976cc424cuda3std3__48in_placeE[1];
.global .align 1 .b8 _ZN34_INTERNAL_f75d8ba6_4_k_cu_f976cc424cuda3std6ranges3__45__cpo4swapE[1];
.global .align 1 .b8 _ZN34_INTERNAL_f75d8ba6_4_k_cu_f976cc424cuda3std6ranges3__45__cpo9iter_moveE[1];
.global .align 1 .b8 _ZN34_INTERNAL_f75d8ba6_4_k_cu_f976cc424cuda3std6ranges3__45__cpo7advanceE[1];
.global .align 1 .b8 $str[23] = {72, 101, 108, 108, 111, 32, 87, 111, 114, 108, 100, 32, 102, 114, 111, 109, 32, 71, 80, 85, 33, 10};
.global .align 1 .b8 $str$1[9] = {105, 100, 120, 58, 32, 37, 100, 10};
.global .align 1 .b8 $str$2[29] = {72, 105, 32, 102, 114, 111, 109, 32, 98, 108, 111, 99, 107, 32, 37, 100, 44, 32, 116, 104, 114, 101, 97, 100, 32, 37, 100, 10};

.visible .entry _Z10cuda_hellov()
{
	.reg .b32 	%r<3>;
	.reg .b64 	%rd<3>;

	mov.u64 	%rd1, $str;
	cvta.global.u64 	%rd2, %rd1;
	{ // callseq 0, 0
	.param .b64 param0;
	st.param.b64 	[param0], %rd2;
	.param .b64 param1;
	st.param.b64 	[param1], 0;
	.param .b32 retval0;
	call.uni (retval0), 
	vprintf, 
	(
	param0, 
	param1
	);
	ld.param.b32 	%r1, [retval0];
	} // callseq 0
	ret;

}
	// .globl	_Z7cuda_hiv
.visible .entry _Z7cuda_hiv()
{
	.local .align 8 .b8 	__local_depot1[8];
	.reg .b64 	%SP;
	.reg .b64 	%SPL;
	.reg .b32 	%r<21>;
	.reg .b64 	%rd<7>;

	mov.u64 	%SPL, __local_depot1;
	cvta.local.u64 	%SP, %SPL;
	add.u64 	%rd1, %SP, 0;
	add.u64 	%rd2, %SPL, 0;
	mov.u32 	%r1, %ctaid.x;
	mov.u32 	%r2, %ctaid.y;
	mov.u32 	%r3, %ctaid.z;
	mov.u32 	%r4, %nctaid.x;
	mov.u32 	%r5, %nctaid.y;
	mad.lo.s32 	%r6, %r3, %r5, %r2;
	mad.lo.s32 	%r7, %r6, %r4, %r1;
	mov.u32 	%r8, %ntid.x;
	mov.u32 	%r9, %ntid.y;
	mov.u32 	%r10, %ntid.z;
	mov.u32 	%r11, %tid.x;
	mov.u32 	%r12, %tid.y;
	mov.u32 	%r13, %tid.z;
	mad.lo.s32 	%r14, %r7, %r10, %r13;
	mad.lo.s32 	%r15, %r14, %r9, %r12;
	mad.lo.s32 	%r16, %r15, %r8, %r11;
	st.local.u32 	[%rd2], %r16;
	mov.u64 	%rd3, $str$1;
	cvta.global.u64 	%rd4, %rd3;
	{ // callseq 1, 0
	.param .b64 param0;
	st.param.b64 	[param0], %rd4;
	.param .b64 param1;
	st.param.b64 	[param1], %rd1;
	.param .b32 retval0;
	call.uni (retval0), 
	vprintf, 
	(
	param0, 
	param1
	);
	ld.param.b32 	%r17, [retval0];
	} // callseq 1
	st.local.v2.u32 	[%rd2], {%r1, %r11};
	mov.u64 	%rd5, $str$2;
	cvta.global.u64 	%rd6, %rd5;
	{ // callseq 2, 0
	.param .b64 param0;
	st.param.b64 	[param0], %rd6;
	.param .b64 param1;
	st.param.b64 	[param1], %rd1;
	.param .b32 retval0;
	call.uni (retval0), 
	vprintf, 
	(
	param0, 
	param1
	);
	ld.param.b32 	%r19, [retval0];
	} // callseq 2
	ret;

}


// ===== COMPILED SASS (sm_100) =====

	.target	sm_100

	.elftype	@"ET_EXEC"


//--------------------- .note.nv.tkinfo           --------------------------
	.section	.note.nv.tkinfo,"",@"SHT_NOTE"
	.sectionflags	@"SHF_NOTE_NV_TKINFO"
	.tkinfo
        /*0018*/ 	.word	0x00000002
        /*0030*/ 	.string	""
        /*0030*/ 	.string	"ptxas"
        /*0030*/ 	.string	"Cuda compilation tools, release 13.0, V13.0.88"
        /*0030*/ 	.string	"Build cuda_13.0.r13.0/compiler.36424714_0"
        /*0030*/ 	.string	"-arch sm_100 -m 64 "



//--------------------- .note.nv.cuinfo           --------------------------
	.section	.note.nv.cuinfo,"",@"SHT_NOTE"
	.sectionflags	@"SHF_NOTE_NV_CUINFO"
        /*0018*/ 	.short	0x0002
        /*001a*/ 	.short	0x0064
        /*001c*/ 	.short	0x0082
	.zero		2


//--------------------- .nv.info                  --------------------------
	.section	.nv.info,"",@"SHT_CUDA_INFO"
	.align	4


	//----- nvinfo : EIATTR_REGCOUNT
	.align		4
        /*0000*/ 	.byte	0x04, 0x2f
        /*0002*/ 	.short	(.L_14 - .L_13)
	.align		4
.L_13:
        /*0004*/ 	.word	index@(_Z10cuda_hellov)
        /*0008*/ 	.word	0x00000018


	//----- nvinfo : EIATTR_FRAME_SIZE
	.align		4
.L_14:
        /*000c*/ 	.byte	0x04, 0x11
        /*000e*/ 	.short	(.L_16 - .L_15)
	.align		4
.L_15:
        /*0010*/ 	.word	index@(_Z10cuda_hellov)
        /*0014*/ 	.word	0x00000000


	//----- nvinfo : EIATTR_REGCOUNT
	.align		4
.L_16:
        /*0018*/ 	.byte	0x04, 0x2f
        /*001a*/ 	.short	(.L_18 - .L_17)
	.align		4
.L_17:
        /*001c*/ 	.word	index@(_Z7cuda_hiv)
        /*0020*/ 	.word	0x00000018


	//----- nvinfo : EIATTR_FRAME_SIZE
	.align		4
.L_18:
        /*0024*/ 	.byte	0x04, 0x11
        /*0026*/ 	.short	(.L_20 - .L_19)
	.align		4
.L_19:
        /*0028*/ 	.word	index@(_Z7cuda_hiv)
        /*002c*/ 	.word	0x00000008


	//----- nvinfo : EIATTR_MIN_STACK_SIZE
	.align		4
.L_20:
        /*0030*/ 	.byte	0x04, 0x12
        /*0032*/ 	.short	(.L_22 - .L_21)
	.align		4
.L_21:
        /*0034*/ 	.word	index@(_Z7cuda_hiv)
        /*0038*/ 	.word	0x00000008


	//----- nvinfo : EIATTR_MIN_STACK_SIZE
	.align		4
.L_22:
        /*003c*/ 	.byte	0x04, 0x12
        /*003e*/ 	.short	(.L_24 - .L_23)
	.align		4
.L_23:
        /*0040*/ 	.word	index@(_Z10cuda_hellov)
        /*0044*/ 	.word	0x00000000
.L_24:


//--------------------- .nv.compat                --------------------------
	.section	.nv.compat,"",@"SHT_CUDA_COMPAT_INFO"
	.align	4
        /*0000*/ 	.byte	0x02, 0x09, 0x00, 0x00, 0x02, 0x02, 0x01, 0x00, 0x02, 0x05, 0x05, 0x00, 0x03, 0x07, 0x01, 0x01
        /*0010*/ 	.byte	0x02, 0x03, 0x00, 0x00, 0x02, 0x06, 0x01, 0x00, 0x04, 0x0b, 0x08, 0x00, 0x09, 0x00, 0x00, 0x00
        /*0020*/ 	.byte	0x00, 0x00, 0x00, 0x00


//--------------------- .nv.info._Z7cuda_hiv      --------------------------
	.section	.nv.info._Z7cuda_hiv,"",@"SHT_CUDA_INFO"
	.sectionflags	@""
	.align	4


	//----- nvinfo : EIATTR_CUDA_API_VERSION
	.align		4
        /*0000*/ 	.byte	0x04, 0x37
        /*0002*/ 	.short	(.L_26 - .L_25)
.L_25:
        /*0004*/ 	.word	0x00000082


	//----- nvinfo : EIATTR_SPARSE_MMA_MASK
	.align		4
.L_26:
        /*0008*/ 	.byte	0x03, 0x50
        /*000a*/ 	.short	0x0000


	//----- nvinfo : EIATTR_MAXREG_COUNT
	.align		4
        /*000c*/ 	.byte	0x03, 0x1b
        /*000e*/ 	.short	0x00ff


	//----- nvinfo : EIATTR_EXTERNS
	.align		4
        /*0010*/ 	.byte	0x04, 0x0f
        /*0012*/ 	.short	(.L_28 - .L_27)


	//   ....[0]....
	.align		4
.L_27:
        /*0014*/ 	.word	index@(vprintf)


	//----- nvinfo : EIATTR_MERCURY_ISA_VERSION
	.align		4
.L_28:
        /*0018*/ 	.byte	0x03, 0x5f
        /*001a*/ 	.short	0x0101


	//----- nvinfo : EIATTR_VRC_CTA_INIT_COUNT
	.align		4
        /*001c*/ 	.byte	0x02, 0x4a
	.zero		1
	.zero		1


	//----- nvinfo : EIATTR_SYSCALL_OFFSETS
	.align		4
        /*0020*/ 	.byte	0x04, 0x46
        /*0022*/ 	.short	(.L_30 - .L_29)


	//   ....[0]....
.L_29:
        /*0024*/ 	.word	0x000001f0


	//   ....[1]....
        /*0028*/ 	.word	0x00000280


	//----- nvinfo : EIATTR_EXIT_INSTR_OFFSETS
	.align		4
.L_30:
        /*002c*/ 	.byte	0x04, 0x1c
        /*002e*/ 	.short	(.L_32 - .L_31)


	//   ....[0]....
.L_31:
        /*0030*/ 	.word	0x00000290


	//----- nvinfo : EIATTR_SW_WAR
	.align		4
.L_32:
        /*0034*/ 	.byte	0x04, 0x36
        /*0036*/ 	.short	(.L_34 - .L_33)
.L_33:
        /*0038*/ 	.word	0x00000008
.L_34:


//--------------------- .nv.info._Z10cuda_hellov  --------------------------
	.section	.nv.info._Z10cuda_hellov,"",@"SHT_CUDA_INFO"
	.sectionflags	@""
	.align	4


	//----- nvinfo : EIATTR_CUDA_API_VERSION
	.align		4
        /*0000*/ 	.byte	0x04, 0x37
        /*0002*/ 	.short	(.L_36 - .L_35)
.L_35:
        /*0004*/ 	.word	0x00000082


	//----- nvinfo : EIATTR_SPARSE_MMA_MASK
	.align		4
.L_36:
        /*0008*/ 	.byte	0x03, 0x50
        /*000a*/ 	.short	0x0000


	//----- nvinfo : EIATTR_MAXREG_COUNT
	.align		4
        /*000c*/ 	.byte	0x03, 0x1b
        /*000e*/ 	.short	0x00ff


	//----- nvinfo : EIATTR_EXTERNS
	.align		4
        /*0010*/ 	.byte	0x04, 0x0f
        /*0012*/ 	.short	(.L_38 - .L_37)


	//   ....[0]....
	.align		4
.L_37:
        /*0014*/ 	.word	index@(vprintf)


	//----- nvinfo : EIATTR_MERCURY_ISA_VERSION
	.align		4
.L_38:
        /*0018*/ 	.byte	0x03, 0x5f
        /*001a*/ 	.short	0x0101


	//----- nvinfo : EIATTR_VRC_CTA_INIT_COUNT
	.align		4
        /*001c*/ 	.byte	0x02, 0x4a
	.zero		1
	.zero		1


	//----- nvinfo : EIATTR_SYSCALL_OFFSETS
	.align		4
        /*0020*/ 	.byte	0x04, 0x46
        /*0022*/ 	.short	(.L_40 - .L_39)


	//   ....[0]....
.L_39:
        /*0024*/ 	.word	0x00000080


	//----- nvinfo : EIATTR_EXIT_INSTR_OFFSETS
	.align		4
.L_40:
        /*0028*/ 	.byte	0x04, 0x1c
        /*002a*/ 	.short	(.L_42 - .L_41)


	//   ....[0]....
.L_41:
        /*002c*/ 	.word	0x00000090


	//----- nvinfo : EIATTR_SW_WAR
	.align		4
.L_42:
        /*0030*/ 	.byte	0x04, 0x36
        /*0032*/ 	.short	(.L_44 - .L_43)
.L_43:
        /*0034*/ 	.word	0x00000008
.L_44:


//--------------------- .nv.callgraph             --------------------------
	.section	.nv.callgraph,"",@"SHT_CUDA_CALLGRAPH"
	.align	4
	.sectionentsize	8
	.align		4
        /*0000*/ 	.word	0x00000000
	.align		4
        /*0004*/ 	.word	0xffffffff
	.align		4
        /*0008*/ 	.word	index@(_Z7cuda_hiv)
	.align		4
        /*000c*/ 	.word	index@(vprintf)
	.align		4
        /*0010*/ 	.word	index@(_Z10cuda_hellov)
	.align		4
        /*0014*/ 	.word	index@(vprintf)
	.align		4
        /*0018*/ 	.word	0x00000000
	.align		4
        /*001c*/ 	.word	0xfffffffe
	.align		4
        /*0020*/ 	.word	0x00000000
	.align		4
        /*0024*/ 	.word	0xfffffffd
	.align		4
        /*0028*/ 	.word	0x00000000
	.align		4
        /*002c*/ 	.word	0xfffffffc


//--------------------- .nv.constant4             --------------------------
	.section	.nv.constant4,"a",@progbits
	.align	8
	.align		8
.nv.constant4:
        /*0000*/ 	.dword	vprintf
	.align		8
        /*0008*/ 	.dword	_ZN34_INTERNAL_f75d8ba6_4_k_cu_f976cc424cuda3std3__436_GLOBAL__N__f75d8ba6_4_k_cu_f976cc426ignoreE
	.align		8
        /*0010*/ 	.dword	_ZN34_INTERNAL_f75d8ba6_4_k_cu_f976cc424cuda3std3__45__cpo5beginE
	.align		8
        /*0018*/ 	.dword	_ZN34_INTERNAL_f75d8ba6_4_k_cu_f976cc424cuda3std3__45__cpo3endE
	.align		8
        /*0020*/ 	.dword	_ZN34_INTERNAL_f75d8ba6_4_k_cu_f976cc424cuda3std3__45__cpo6cbeginE
	.align		8
        /*0028*/ 	.dword	_ZN34_INTERNAL_f75d8ba6_4_k_cu_f976cc424cuda3std3__45__cpo4cendE
	.align		8
        /*0030*/ 	.dword	_ZN34_INTERNAL_f75d8ba6_4_k_cu_f976cc424cuda3std3__419piecewise_constructE
	.align		8
        /*0038*/ 	.dword	_ZN34_INTERNAL_f75d8ba6_4_k_cu_f976cc424cuda3std3__48in_placeE
	.align		8
        /*0040*/ 	.dword	_ZN34_INTERNAL_f75d8ba6_4_k_cu_f976cc424cuda3std6ranges3__45__cpo4swapE
	.align		8
        /*0048*/ 	.dword	_ZN34_INTERNAL_f75d8ba6_4_k_cu_f976cc424cuda3std6ranges3__45__cpo9iter_moveE
	.align		8
        /*0050*/ 	.dword	_ZN34_INTERNAL_f75d8ba6_4_k_cu_f976cc424cuda3std6ranges3__45__cpo7advanceE
	.align		8
        /*0058*/ 	.dword	$str
	.align		8
        /*0060*/ 	.dword	$str$1
	.align		8
        /*0068*/ 	.dword	$str$2


//--------------------- .text._Z7cuda_hiv         --------------------------
	.section	.text._Z7cuda_hiv,"ax",@progbits
	.align	128
        .global         _Z7cuda_hiv
        .type           _Z7cuda_hiv,@function
        .size           _Z7cuda_hiv,(.L_x_5 - _Z7cuda_hiv)
        .other          _Z7cuda_hiv,@"STO_CUDA_ENTRY STV_DEFAULT"
_Z7cuda_hiv:
.text._Z7cuda_hiv:
[----:B------:R-:W0:Y:S01]  /*0000*/  LDC R1, c[0x0][0x37c] ;  /* 0x0000df00ff017b82 */ /* 0x000e220000000800 */
[----:B------:R-:W1:Y:S07]  /*0010*/  S2R R16, SR_CTAID.X ;  /* 0x0000000000107919 */ /* 0x000e6e0000002500 */
[----:B------:R-:W-:Y:S01]  /*0020*/  S2UR UR4, SR_CTAID.Y ;  /* 0x00000000000479c3 */ /* 0x000fe20000002600 */
[----:B------:R-:W2:Y:S01]  /*0030*/  LDCU UR7, c[0x0][0x2fc] ;  /* 0x00005f80ff0777ac */ /* 0x000ea20008000800 */
[----:B0-----:R-:W-:Y:S01]  /*0040*/  VIADD R1, R1, 0xfffffff8 ;  /* 0xfffffff801017836 */ /* 0x001fe20000000000 */
[----:B------:R-:W0:Y:S01]  /*0050*/  S2R R7, SR_TID.Z ;  /* 0x0000000000077919 */ /* 0x000e220000002300 */
[----:B------:R-:W-:Y:S01]  /*0060*/  MOV R2, 0x0 ;  /* 0x0000000000027802 */ /* 0x000fe20000000f00 */
[----:B------:R-:W3:Y:S03]  /*0070*/  S2R R5, SR_TID.Y ;  /* 0x0000000000057919 */ /* 0x000ee60000002200 */
[----:B------:R-:W4:Y:S01]  /*0080*/  S2UR UR5, SR_CTAID.Z ;  /* 0x00000000000579c3 */ /* 0x000f220000002700 */
[----:B------:R-:W5:Y:S07]  /*0090*/  S2R R17, SR_TID.X ;  /* 0x0000000000117919 */ /* 0x000f6e0000002100 */
[----:B------:R-:W1:Y:S01]  /*00a0*/  LDC R3, c[0x0][0x370] ;  /* 0x0000dc00ff037b82 */ /* 0x000e620000000800 */
[----:B------:R-:W4:Y:S01]  /*00b0*/  LDCU UR6, c[0x0][0x374] ;  /* 0x00006e80ff0677ac */ /* 0x000f220008000800 */
[----:B------:R-:W5:Y:S06]  /*00c0*/  LDCU UR8, c[0x0][0x360] ;  /* 0x00006c00ff0877ac */ /* 0x000f6c0008000800 */
[----:B------:R0:W2:Y:S01]  /*00d0*/  LDC.64 R8, c[0x4][R2] ;  /* 0x0100000002087b82 */ /* 0x0000a20000000a00 */
[----:B------:R-:W3:Y:S01]  /*00e0*/  LDCU UR9, c[0x0][0x364] ;  /* 0x00006c80ff0977ac */ /* 0x000ee20008000800 */
[----:B------:R-:W0:Y:S01]  /*00f0*/  LDCU UR10, c[0x0][0x368] ;  /* 0x00006d00ff0a77ac */ /* 0x000e220008000800 */
[----:B----4-:R-:W-:-:S06]  /*0100*/  UIMAD UR4, UR5, UR6, UR4 ;  /* 0x00000006050472a4 */ /* 0x010fcc000f8e0204 */
[----:B-1----:R-:W-:-:S05]  /*0110*/  IMAD R0, R3, UR4, R16 ;  /* 0x0000000403007c24 */ /* 0x002fca000f8e0210 */
[----:B------:R-:W1:Y:S01]  /*0120*/  LDCU UR4, c[0x0][0x2f8] ;  /* 0x00005f00ff0477ac */ /* 0x000e620008000800 */
[----:B0-----:R-:W-:-:S04]  /*0130*/  IMAD R0, R0, UR10, R7 ;  /* 0x0000000a00007c24 */ /* 0x001fc8000f8e0207 */
[----:B---3--:R-:W-:-:S04]  /*0140*/  IMAD R0, R0, UR9, R5 ;  /* 0x0000000900007c24 */ /* 0x008fc8000f8e0205 */
[----:B-----5:R-:W-:Y:S01]  /*0150*/  IMAD R0, R0, UR8, R17 ;  /* 0x0000000800007c24 */ /* 0x020fe2000f8e0211 */
[----:B------:R-:W0:Y:S04]  /*0160*/  LDCU.64 UR8, c[0x4][0x60] ;  /* 0x01000c00ff0877ac */ /* 0x000e280008000a00 */
[----:B------:R3:W-:Y:S01]  /*0170*/  STL [R1], R0 ;  /* 0x0000000001007387 */ /* 0x0007e20000100800 */
[----:B-1----:R-:W-:-:S04]  /*0180*/  IADD3 R18, P0, PT, R1, UR4, RZ ;  /* 0x0000000401127c10 */ /* 0x002fc8000ff1e0ff */
[----:B------:R-:W-:Y:S01]  /*0190*/  MOV R6, R18 ;  /* 0x0000001200067202 */ /* 0x000fe20000000f00 */
[----:B--2---:R-:W-:-:S04]  /*01a0*/  IMAD.X R19, RZ, RZ, UR7, P0 ;  /* 0x00000007ff137e24 */ /* 0x004fc800080e06ff */
[----:B------:R-:W-:Y:S01]  /*01b0*/  IMAD.MOV.U32 R7, RZ, RZ, R19 ;  /* 0x000000ffff077224 */ /* 0x000fe200078e0013 */
[----:B0-----:R-:W-:Y:S01]  /*01c0*/  MOV R4, UR8 ;  /* 0x0000000800047c02 */ /* 0x001fe20008000f00 */
[----:B---3--:R-:W-:-:S07]  /*01d0*/  IMAD.U32 R5, RZ, RZ, UR9 ;  /* 0x00000009ff057e24 */ /* 0x008fce000f8e00ff */
[----:B------:R-:W-:-:S07]  /*01e0*/  LEPC R20, `(.L_x_0) ;  /* 0x000000001014794e */ /* 0x000fce0000000000 */
[----:B------:R-:W-:Y:S05]  /*01f0*/  CALL.ABS.NOINC R8 ;  /* 0x0000000008007343 */ /* 0x000fea0003c00000 */
.L_x_0:
[----:B------:R0:W-:Y:S01]  /*0200*/  STL.64 [R1], R16 ;  /* 0x0000001001007387 */ /* 0x0001e20000100a00 */
[----:B------:R-:W1:Y:S01]  /*0210*/  LDC.64 R2, c[0x4][R2] ;  /* 0x0100000002027b82 */ /* 0x000e620000000a00 */
[----:B------:R-:W2:Y:S01]  /*0220*/  LDCU.64 UR4, c[0x4][0x68] ;  /* 0x01000d00ff0477ac */ /* 0x000ea20008000a00 */
[----:B------:R-:W-:Y:S02]  /*0230*/  MOV R6, R18 ;  /* 0x0000001200067202 */ /* 0x000fe40000000f00 */
[----:B------:R-:W-:Y:S02]  /*0240*/  MOV R7, R19 ;  /* 0x0000001300077202 */ /* 0x000fe40000000f00 */
[----:B--2---:R-:W-:Y:S01]  /*0250*/  MOV R4, UR4 ;  /* 0x0000000400047c02 */ /* 0x004fe20008000f00 */
[----:B0-----:R-:W-:-:S07]  /*0260*/  IMAD.U32 R5, RZ, RZ, UR5 ;  /* 0x00000005ff057e24 */ /* 0x001fce000f8e00ff */
[----:B------:R-:W-:-:S07]  /*0270*/  LEPC R20, `(.L_x_1) ;  /* 0x000000001014794e */ /* 0x000fce0000000000 */
[----:B-1----:R-:W-:Y:S05]  /*0280*/  CALL.ABS.NOINC R2 ;  /* 0x0000000002007343 */ /* 0x002fea0003c00000 */
.L_x_1:
[----:B------:R-:W-:Y:S05]  /*0290*/  EXIT ;  /* 0x000000000000794d */ /* 0x000fea0003800000 */
.L_x_2:
[----:B------:R-:W-:-:S00]  /*02a0*/  BRA `(.L_x_2) ;  /* 0xfffffffc00fc7947 */ /* 0x000fc0000383ffff */
[----:B------:R-:W-:-:S00]  /*02b0*/  NOP ;  /* 0x0000000000007918 */ /* 0x000fc00000000000 */
        /* <DEDUP_REMOVED lines=12> */
.L_x_5:


//--------------------- .text._Z10cuda_hellov     --------------------------
	.section	.text._Z10cuda_hellov,"ax",@progbits
	.align	128
        .global         _Z10cuda_hellov
        .type           _Z10cuda_hellov,@function
        .size           _Z10cuda_hellov,(.L_x_6 - _Z10cuda_hellov)
        .other          _Z10cuda_hellov,@"STO_CUDA_ENTRY STV_DEFAULT"
_Z10cuda_hellov:
.text._Z10cuda_hellov:
[----:B------:R-:W0:Y:S01]  /*0000*/  LDC R1, c[0x0][0x37c] ;  /* 0x0000df00ff017b82 */ /* 0x000e220000000800 */
[----:B------:R-:W-:Y:S01]  /*0010*/  MOV R0, 0x0 ;  /* 0x0000000000007802 */ /* 0x000fe20000000f00 */
[----:B------:R-:W1:Y:S01]  /*0020*/  LDCU.64 UR4, c[0x4][0x58] ;  /* 0x01000b00ff0477ac */ /* 0x000e620008000a00 */
[----:B------:R-:W-:-:S05]  /*0030*/  CS2R R6, SRZ ;  /* 0x0000000000067805 */ /* 0x000fca000001ff00 */
[----:B------:R2:W3:Y:S01]  /*0040*/  LDC.64 R2, c[0x4][R0] ;  /* 0x0100000000027b82 */ /* 0x0004e20000000a00 */
[----:B-1----:R-:W-:Y:S02]  /*0050*/  IMAD.U32 R4, RZ, RZ, UR4 ;  /* 0x00000004ff047e24 */ /* 0x002fe4000f8e00ff */
[----:B--2---:R-:W-:-:S07]  /*0060*/  IMAD.U32 R5, RZ, RZ, UR5 ;  /* 0x00000005ff057e24 */ /* 0x004fce000f8e00ff */
[----:B------:R-:W-:-:S07]  /*0070*/  LEPC R20, `(.L_x_3) ;  /* 0x000000001014794e */ /* 0x000fce0000000000 */
[----:B0--3--:R-:W-:Y:S05]  /*0080*/  CALL.ABS.NOINC R2 ;  /* 0x0000000002007343 */ /* 0x009fea0003c00000 */
.L_x_3:
[----:B------:R-:W-:Y:S05]  /*0090*/  EXIT ;  /* 0x000000000000794d */ /* 0x000fea0003800000 */
.L_x_4:
        /* <DEDUP_REMOVED lines=14> */
.L_x_6:


//--------------------- .nv.global.init           --------------------------
	.section	.nv.global.init,"aw",@progbits
.nv.global.init:
	.type		$str$1,@object
	.size		$str$1,($str - $str$1)
$str$1:
        /*0000*/ 	.byte	0x69, 0x64, 0x78, 0x3a, 0x20, 0x25, 0x64, 0x0a, 0x00
	.type		$str,@object
	.size		$str,($str$2 - $str)
$str:
        /*0009*/ 	.byte	0x48, 0x65, 0x6c, 0x6c, 0x6f, 0x20, 0x57, 0x6f, 0x72, 0x6c, 0x64, 0x20, 0x66, 0x72, 0x6f, 0x6d
        /*0019*/ 	.byte	0x20, 0x47, 0x50, 0x55, 0x21, 0x0a, 0x00
	.type		$str$2,@object
	.size		$str$2,(.L_12 - $str$2)
$str$2:
        /*0020*/ 	.byte	0x48, 0x69, 0x20, 0x66, 0x72, 0x6f, 0x6d, 0x20, 0x62, 0x6c, 0x6f, 0x63, 0x6b, 0x20, 0x25, 0x64
        /*0030*/ 	.byte	0x2c, 0x20, 0x74, 0x68, 0x72, 0x65, 0x61, 0x64, 0x20, 0x25, 0x64, 0x0a, 0x00
.L_12:


//--------------------- .nv.shared.reserved.0     --------------------------
	.section	.nv.shared.reserved.0,"aw",@nobits
	.weak		__nv_reservedSMEM_offset_0_alias
	.size		__nv_reservedSMEM_offset_0_alias, 0, 64
	.other		__nv_reservedSMEM_offset_0_alias,@"STO_CUDA_RESERVED_SHARED STV_DEFAULT"
__nv_reservedSMEM_offset_0_alias:
	.zero		0
	.zero		64


//--------------------- .nv.global                --------------------------
	.section	.nv.global,"aw",@nobits
.nv.global:
	.type		_ZN34_INTERNAL_f75d8ba6_4_k_cu_f976cc424cuda3std6ranges3__45__cpo9iter_moveE,@object
	.size		_ZN34_INTERNAL_f75d8ba6_4_k_cu_f976cc424cuda3std6ranges3__45__cpo9iter_moveE,(_ZN34_INTERNAL_f75d8ba6_4_k_cu_f976cc424cuda3std3__436_GLOBAL__N__f75d8ba6_4_k_cu_f976cc426ignoreE - _ZN34_INTERNAL_f75d8ba6_4_k_cu_f976cc424cuda3std6ranges3__45__cpo9iter_moveE)
_ZN34_INTERNAL_f75d8ba6_4_k_cu_f976cc424cuda3std6ranges3__45__cpo9iter_moveE:
	.zero		1
	.type		_ZN34_INTERNAL_f75d8ba6_4_k_cu_f976cc424cuda3std3__436_GLOBAL__N__f75d8ba6_4_k_cu_f976cc426ignoreE,@object
	.size		_ZN34_INTERNAL_f75d8ba6_4_k_cu_f976cc424cuda3std3__436_GLOBAL__N__f75d8ba6_4_k_cu_f976cc426ignoreE,(_ZN34_INTERNAL_f75d8ba6_4_k_cu_f976cc424cuda3std3__45__cpo4cendE - _ZN34_INTERNAL_f75d8ba6_4_k_cu_f976cc424cuda3std3__436_GLOBAL__N__f75d8ba6_4_k_cu_f976cc426ignoreE)
_ZN34_INTERNAL_f75d8ba6_4_k_cu_f976cc424cuda3std3__436_GLOBAL__N__f75d8ba6_4_k_cu_f976cc426ignoreE:
	.zero		1
	.type		_ZN34_INTERNAL_f75d8ba6_4_k_cu_f976cc424cuda3std3__45__cpo4cendE,@object
	.size		_ZN34_INTERNAL_f75d8ba6_4_k_cu_f976cc424cuda3std3__45__cpo4cendE,(_ZN34_INTERNAL_f75d8ba6_4_k_cu_f976cc424cuda3std3__45__cpo3endE - _ZN34_INTERNAL_f75d8ba6_4_k_cu_f976cc424cuda3std3__45__cpo4cendE)
_ZN34_INTERNAL_f75d8ba6_4_k_cu_f976cc424cuda3std3__45__cpo4cendE:
	.zero		1
	.type		_ZN34_INTERNAL_f75d8ba6_4_k_cu_f976cc424cuda3std3__45__cpo3endE,@object
	.size		_ZN34_INTERNAL_f75d8ba6_4_k_cu_f976cc424cuda3std3__45__cpo3endE,(_ZN34_INTERNAL_f75d8ba6_4_k_cu_f976cc424cuda3std3__48in_placeE - _ZN34_INTERNAL_f75d8ba6_4_k_cu_f976cc424cuda3std3__45__cpo3endE)
_ZN34_INTERNAL_f75d8ba6_4_k_cu_f976cc424cuda3std3__45__cpo3endE:
	.zero		1
	.type		_ZN34_INTERNAL_f75d8ba6_4_k_cu_f976cc424cuda3std3__48in_placeE,@object
	.size		_ZN34_INTERNAL_f75d8ba6_4_k_cu_f976cc424cuda3std3__48in_placeE,(_ZN34_INTERNAL_f75d8ba6_4_k_cu_f976cc424cuda3std6ranges3__45__cpo7advanceE - _ZN34_INTERNAL_f75d8ba6_4_k_cu_f976cc424cuda3std3__48in_placeE)
_ZN34_INTERNAL_f75d8ba6_4_k_cu_f976cc424cuda3std3__48in_placeE:
	.zero		1
	.type		_ZN34_INTERNAL_f75d8ba6_4_k_cu_f976cc424cuda3std6ranges3__45__cpo7advanceE,@object
	.size		_ZN34_INTERNAL_f75d8ba6_4_k_cu_f976cc424cuda3std6ranges3__45__cpo7advanceE,(_ZN34_INTERNAL_f75d8ba6_4_k_cu_f976cc424cuda3std3__45__cpo5beginE - _ZN34_INTERNAL_f75d8ba6_4_k_cu_f976cc424cuda3std6ranges3__45__cpo7advanceE)
_ZN34_INTERNAL_f75d8ba6_4_k_cu_f976cc424cuda3std6ranges3__45__cpo7advanceE:
	.zero		1
	.type		_ZN34_INTERNAL_f75d8ba6_4_k_cu_f976cc424cuda3std3__45__cpo5beginE,@object
	.size		_ZN34_INTERNAL_f75d8ba6_4_k_cu_f976cc424cuda3std3__45__cpo5beginE,(_ZN34_INTERNAL_f75d8ba6_4_k_cu_f976cc424cuda3std3__419piecewise_constructE - _ZN34_INTERNAL_f75d8ba6_4_k_cu_f976cc424cuda3std3__45__cpo5beginE)
_ZN34_INTERNAL_f75d8ba6_4_k_cu_f976cc424cuda3std3__45__cpo5beginE:
	.zero		1
	.type		_ZN34_INTERNAL_f75d8ba6_4_k_cu_f976cc424cuda3std3__419piecewise_constructE,@object
	.size		_ZN34_INTERNAL_f75d8ba6_4_k_cu_f976cc424cuda3std3__419piecewise_constructE,(_ZN34_INTERNAL_f75d8ba6_4_k_cu_f976cc424cuda3std3__45__cpo6cbeginE - _ZN34_INTERNAL_f75d8ba6_4_k_cu_f976cc424cuda3std3__419piecewise_constructE)
_ZN34_INTERNAL_f75d8ba6_4_k_cu_f976cc424cuda3std3__419piecewise_constructE:
	.zero		1
	.type		_ZN34_INTERNAL_f75d8ba6_4_k_cu_f976cc424cuda3std3__45__cpo6cbeginE,@object
	.size		_ZN34_INTERNAL_f75d8ba6_4_k_cu_f976cc424cuda3std3__45__cpo6cbeginE,(_ZN34_INTERNAL_f75d8ba6_4_k_cu_f976cc424cuda3std6ranges3__45__cpo4swapE - _ZN34_INTERNAL_f75d8ba6_4_k_cu_f976cc424cuda3std3__45__cpo6cbeginE)
_ZN34_INTERNAL_f75d8ba6_4_k_cu_f976cc424cuda3std3__45__cpo6cbeginE:
	.zero		1
	.type		_ZN34_INTERNAL_f75d8ba6_4_k_cu_f976cc424cuda3std6ranges3__45__cpo4swapE,@object
	.size		_ZN34_INTERNAL_f75d8ba6_4_k_cu_f976cc424cuda3std6ranges3__45__cpo4swapE,(.L_7 - _ZN34_INTERNAL_f75d8ba6_4_k_cu_f976cc424cuda3std6ranges3__45__cpo4swapE)
_ZN34_INTERNAL_f75d8ba6_4_k_cu_f976cc424cuda3std6ranges3__45__cpo4swapE:
	.zero		1
.L_7:


//--------------------- .nv.constant0._Z7cuda_hiv --------------------------
	.section	.nv.constant0._Z7cuda_hiv,"a",@progbits
	.sectionflags	@""
	.align	4
.nv.constant0._Z7cuda_hiv:
	.zero		896


//--------------------- .nv.constant0._Z10cuda_hellov --------------------------
	.section	.nv.constant0._Z10cuda_hellov,"a",@progbits
	.sectionflags	@""
	.align	4
.nv.constant0._Z10cuda_hellov:
	.zero		896


//--------------------- SYMBOLS --------------------------

	.type		.nv.reservedSmem.offset0,@object
	.size		.nv.reservedSmem.offset0,0x4
	.type		vprintf,@function
